	.headerflags	@"EF_CUDA_TEXMODE_UNIFIED EF_CUDA_64BIT_ADDRESS EF_CUDA_ACCELERATORS EF_CUDA_SM90 EF_CUDA_VIRTUAL_SM(EF_CUDA_SM90)"
	.elftype	@"ET_EXEC"


//--------------------- .nv.info                  --------------------------
	.section	.nv.info,"",@"SHT_CUDA_INFO"
	.align	4


	//----- nvinfo : EIATTR_REGCOUNT
	.align		4
        /*0000*/ 	.byte	0x04, 0x2f
        /*0002*/ 	.short	(.L_1 - .L_0)
	.align		4
.L_0:
        /*0004*/ 	.word	index@(triton_poi_fused_max_pool2d_with_indices_48)
        /*0008*/ 	.word	0x00000012


	//----- nvinfo : EIATTR_MIN_STACK_SIZE
	.align		4
.L_1:
        /*000c*/ 	.byte	0x04, 0x12
        /*000e*/ 	.short	(.L_3 - .L_2)
	.align		4
.L_2:
        /*0010*/ 	.word	index@(triton_poi_fused_max_pool2d_with_indices_48)
        /*0014*/ 	.word	0x00000000


	//----- nvinfo : EIATTR_FRAME_SIZE
	.align		4
.L_3:
        /*0018*/ 	.byte	0x04, 0x11
        /*001a*/ 	.short	(.L_5 - .L_4)
	.align		4
.L_4:
        /*001c*/ 	.word	index@(triton_poi_fused_max_pool2d_with_indices_48)
        /*0020*/ 	.word	0x00000000


	//----- nvinfo : EIATTR_MIN_STACK_SIZE
	.align		4
.L_5:
        /*0024*/ 	.byte	0x04, 0x12
        /*0026*/ 	.short	(.L_7 - .L_6)
	.align		4
.L_6:
        /*0028*/ 	.word	index@(triton_poi_fused_max_pool2d_with_indices_48)
        /*002c*/ 	.word	0x00000000
.L_7:


//--------------------- .nv.info.triton_poi_fused_max_pool2d_with_indices_48 --------------------------
	.section	.nv.info.triton_poi_fused_max_pool2d_with_indices_48,"",@"SHT_CUDA_INFO"
	.sectionflags	@""
	.align	4


	//----- nvinfo : EIATTR_CUDA_API_VERSION
	.align		4
        /*0000*/ 	.byte	0x04, 0x37
        /*0002*/ 	.short	(.L_9 - .L_8)
.L_8:
        /*0004*/ 	.word	0x0000007c


	//----- nvinfo : EIATTR_KPARAM_INFO
	.align		4
.L_9:
        /*0008*/ 	.byte	0x04, 0x17
        /*000a*/ 	.short	(.L_11 - .L_10)
.L_10:
        /*000c*/ 	.word	0x00000000
        /*0010*/ 	.short	0x0003
        /*0012*/ 	.short	0x0018
        /*0014*/ 	.byte	0x00, 0xf0, 0x11, 0x00


	//----- nvinfo : EIATTR_KPARAM_INFO
	.align		4
.L_11:
        /*0018*/ 	.byte	0x04, 0x17
        /*001a*/ 	.short	(.L_13 - .L_12)
.L_12:
        /*001c*/ 	.word	0x00000000
        /*0020*/ 	.short	0x0002
        /*0022*/ 	.short	0x0010
        /*0024*/ 	.byte	0x00, 0xf4, 0x21, 0x00


	//----- nvinfo : EIATTR_KPARAM_INFO
	.align		4
.L_13:
        /*0028*/ 	.byte	0x04, 0x17
        /*002a*/ 	.short	(.L_15 - .L_14)
.L_14:
        /*002c*/ 	.word	0x00000000
        /*0030*/ 	.short	0x0001
        /*0032*/ 	.short	0x0008
        /*0034*/ 	.byte	0x00, 0xf4, 0x21, 0x00


	//----- nvinfo : EIATTR_KPARAM_INFO
	.align		4
.L_15:
        /*0038*/ 	.byte	0x04, 0x17
        /*003a*/ 	.short	(.L_17 - .L_16)
.L_16:
        /*003c*/ 	.word	0x00000000
        /*0040*/ 	.short	0x0000
        /*0042*/ 	.short	0x0000
        /*0044*/ 	.byte	0x00, 0xf4, 0x21, 0x00


	//----- nvinfo : EIATTR_SPARSE_MMA_MASK
	.align		4
.L_17:
        /*0048*/ 	.byte	0x03, 0x50
        /*004a*/ 	.short	0x0000


	//----- nvinfo : EIATTR_MAXREG_COUNT
	.align		4
        /*004c*/ 	.byte	0x03, 0x1b
        /*004e*/ 	.short	0x00ff


	//----- nvinfo : EIATTR_EXIT_INSTR_OFFSETS
	.align		4
        /*0050*/ 	.byte	0x04, 0x1c
        /*0052*/ 	.short	(.L_19 - .L_18)


	//   ....[0]....
.L_18:
        /*0054*/ 	.word	0x000002a0


	//----- nvinfo : EIATTR_REQNTID
	.align		4
.L_19:
        /*0058*/ 	.byte	0x04, 0x10
        /*005a*/ 	.short	(.L_21 - .L_20)
.L_20:
        /*005c*/ 	.word	0x00000080
        /*0060*/ 	.word	0x00000001
        /*0064*/ 	.word	0x00000001


	//----- nvinfo : EIATTR_CBANK_PARAM_SIZE
	.align		4
.L_21:
        /*0068*/ 	.byte	0x03, 0x19
        /*006a*/ 	.short	0x001c


	//----- nvinfo : EIATTR_PARAM_CBANK
	.align		4
        /*006c*/ 	.byte	0x04, 0x0a
        /*006e*/ 	.short	(.L_23 - .L_22)
	.align		4
.L_22:
        /*0070*/ 	.word	index@(.nv.constant0.triton_poi_fused_max_pool2d_with_indices_48)
        /*0074*/ 	.short	0x0210
        /*0076*/ 	.short	0x001c


	//----- nvinfo : EIATTR_SW_WAR
	.align		4
.L_23:
        /*0078*/ 	.byte	0x04, 0x36
        /*007a*/ 	.short	(.L_25 - .L_24)
.L_24:
        /*007c*/ 	.word	0x00000008
.L_25:


//--------------------- .nv.callgraph             --------------------------
	.section	.nv.callgraph,"",@"SHT_CUDA_CALLGRAPH"
	.align	4
	.sectionentsize	8
	.align		4
        /*0000*/ 	.word	0x00000000
	.align		4
        /*0004*/ 	.word	0xffffffff
	.align		4
        /*0008*/ 	.word	0x00000000
	.align		4
        /*000c*/ 	.word	0xfffffffe
	.align		4
        /*0010*/ 	.word	0x00000000
	.align		4
        /*0014*/ 	.word	0xfffffffd
	.align		4
        /*0018*/ 	.word	0x00000000
	.align		4
        /*001c*/ 	.word	0xfffffffc


//--------------------- .text.triton_poi_fused_max_pool2d_with_indices_48 --------------------------
	.section	.text.triton_poi_fused_max_pool2d_with_indices_48,"ax",@progbits
	.align	128
        .global         triton_poi_fused_max_pool2d_with_indices_48
        .type           triton_poi_fused_max_pool2d_with_indices_48,@function
        .size           triton_poi_fused_max_pool2d_with_indices_48,(.L_x_1 - triton_poi_fused_max_pool2d_with_indices_48)
        .other          triton_poi_fused_max_pool2d_with_indices_48,@"STO_CUDA_ENTRY STV_DEFAULT"
triton_poi_fused_max_pool2d_with_indices_48:
.text.triton_poi_fused_max_pool2d_with_indices_48:
[----:B------:R-:W-:Y:S01]  /*0000*/  LDC R1, c[0x0][0x28] ;  /* 0x00000a00ff017b82 */ /* 0x000fe20000000800 */
[----:B------:R-:W1:Y:S07]  /*0010*/  S2R R0, SR_TID.X ;  /* 0x0000000000007919 */ /* 0x000e6e0000002100 */
[----:B------:R-:W2:Y:S01]  /*0020*/  LDC.64 R2, c[0x0][0x210] ;  /* 0x00008400ff027b82 */ /* 0x000ea20000000a00 */
[----:B------:R-:W-:Y:S01]  /*0030*/  ULDC.64 UR4, c[0x0][0x208] ;  /* 0x0000820000047ab9 */ /* 0x000fe20000000a00 */
[----:B------:R-:W-:Y:S01]  /*0040*/  ULDC.64 UR6, c[0x0][0x220] ;  /* 0x0000880000067ab9 */ /* 0x000fe20000000a00 */
[----:B------:R-:W3:Y:S01]  /*0050*/  S2R R11, SR_CTAID.X ;  /* 0x00000000000b7919 */ /* 0x000ee20000002500 */
[----:B-1----:R-:W-:-:S05]  /*0060*/  LOP3.LUT R0, R0, 0x7f, RZ, 0xc0, !PT ;  /* 0x0000007f00007812 */ /* 0x002fca00078ec0ff */
[----:B---3--:R-:W-:-:S05]  /*0070*/  IMAD R11, R11, 0x80, R0 ;  /* 0x000000800b0b7824 */ /* 0x008fca00078e0200 */
[----:B------:R-:W-:-:S04]  /*0080*/  SHF.R.S32.HI R0, RZ, 0x1f, R11 ;  /* 0x0000001fff007819 */ /* 0x000fc8000001140b */
[----:B------:R-:W-:-:S04]  /*0090*/  LEA.HI R0, R0, R11, RZ, 0x2 ;  /* 0x0000000b00007211 */ /* 0x000fc800078f10ff */
[C---:B------:R-:W-:Y:S01]  /*00a0*/  LOP3.LUT R4, R0.reuse, 0x7ffffffc, RZ, 0xc0, !PT ;  /* 0x7ffffffc00047812 */ /* 0x040fe200078ec0ff */
[----:B------:R-:W-:-:S04]  /*00b0*/  IMAD.SHL.U32 R0, R0, 0x4, RZ ;  /* 0x0000000400007824 */ /* 0x000fc800078e00ff */
[----:B------:R-:W-:Y:S01]  /*00c0*/  IMAD.IADD R4, R11, 0x1, -R4 ;  /* 0x000000010b047824 */ /* 0x000fe200078e0a04 */
[----:B------:R-:W-:-:S05]  /*00d0*/  LOP3.LUT R5, R0, 0xfffffff0, RZ, 0xc0, !PT ;  /* 0xfffffff000057812 */ /* 0x000fca00078ec0ff */
[----:B------:R-:W-:-:S04]  /*00e0*/  IMAD R9, R4, 0x2, R5 ;  /* 0x0000000204097824 */ /* 0x000fc800078e0205 */
[----:B--2---:R-:W-:-:S04]  /*00f0*/  IMAD.WIDE R4, R9, 0x4, R2 ;  /* 0x0000000409047825 */ /* 0x004fc800078e0202 */
[----:B------:R-:W-:Y:S01]  /*0100*/  VIADD R7, R9, 0x8 ;  /* 0x0000000809077836 */ /* 0x000fe20000000000 */
[----:B------:R-:W2:Y:S04]  /*0110*/  LDG.E.EL R0, desc[UR4][R4.64] ;  /* 0x0000000404007981 */ /* 0x000ea8000c2e1900 */
[----:B------:R-:W2:Y:S01]  /*0120*/  LDG.E.EL R13, desc[UR4][R4.64+0x4] ;  /* 0x00000404040d7981 */ /* 0x000ea2000c2e1900 */
[----:B------:R-:W-:-:S04]  /*0130*/  IMAD.WIDE R6, R7, 0x4, R2 ;  /* 0x0000000407067825 */ /* 0x000fc800078e0202 */
[----:B------:R-:W-:Y:S01]  /*0140*/  VIADD R9, R9, 0x9 ;  /* 0x0000000909097836 */ /* 0x000fe20000000000 */
[----:B------:R-:W3:Y:S03]  /*0150*/  LDG.E.EL R10, desc[UR4][R6.64] ;  /* 0x00000004060a7981 */ /* 0x000ee6000c2e1900 */
[----:B------:R-:W-:Y:S02]  /*0160*/  IMAD.WIDE R2, R9, 0x4, R2 ;  /* 0x0000000409027825 */ /* 0x000fe400078e0202 */
[----:B------:R-:W1:Y:S03]  /*0170*/  LDC.64 R8, c[0x0][0x218] ;  /* 0x00008600ff087b82 */ /* 0x000e660000000a00 */
[----:B------:R1:W4:Y:S02]  /*0180*/  LDG.E.EL R15, desc[UR4][R2.64] ;  /* 0x00000004020f7981 */ /* 0x000324000c2e1900 */
[----:B-1----:R-:W-:Y:S01]  /*0190*/  IMAD.WIDE R2, R11, 0x4, R8 ;  /* 0x000000040b027825 */ /* 0x002fe200078e0208 */
[----:B--2---:R-:W-:-:S02]  /*01a0*/  FSETP.GT.AND P0, PT, R13, R0, PT ;  /* 0x000000000d00720b */ /* 0x004fc40003f04000 */
[----:B------:R-:W-:Y:S02]  /*01b0*/  FSETP.NAN.AND P2, PT, R13, R13, PT ;  /* 0x0000000d0d00720b */ /* 0x000fe40003f48000 */
[----:B---3--:R-:W-:-:S09]  /*01c0*/  FSETP.NAN.AND P1, PT, R10, R10, PT ;  /* 0x0000000a0a00720b */ /* 0x008fd20003f28000 */
[----:B------:R-:W-:Y:S02]  /*01d0*/  @!P0 FSEL R13, R13, R0, P2 ;  /* 0x000000000d0d8208 */ /* 0x000fe40001000000 */
[----:B----4-:R-:W-:Y:S02]  /*01e0*/  FSETP.NAN.AND P3, PT, R15, R15, PT ;  /* 0x0000000f0f00720b */ /* 0x010fe40003f68000 */
[----:B------:R-:W-:Y:S02]  /*01f0*/  FSETP.GEU.AND P2, PT, R13, R10, PT ;  /* 0x0000000a0d00720b */ /* 0x000fe40003f4e000 */
[----:B------:R-:W-:Y:S02]  /*0200*/  SEL R0, RZ, 0x1, !P0 ;  /* 0x00000001ff007807 */ /* 0x000fe40004000000 */
[----:B------:R-:W-:Y:S02]  /*0210*/  @!P1 FSEL R10, R10, R13, !P2 ;  /* 0x0000000d0a0a9208 */ /* 0x000fe40005000000 */
[----:B------:R-:W-:-:S02]  /*0220*/  IADD3 R4, P1, R11, UR6, RZ ;  /* 0x000000060b047c10 */ /* 0x000fc4000ff3e0ff */
[----:B------:R-:W-:Y:S02]  /*0230*/  FSETP.GEU.AND P0, PT, R10, R15, PT ;  /* 0x0000000f0a00720b */ /* 0x000fe40003f0e000 */
[----:B------:R-:W-:Y:S02]  /*0240*/  SEL R0, R0, 0x2, P2 ;  /* 0x0000000200007807 */ /* 0x000fe40001000000 */
[----:B------:R-:W-:Y:S02]  /*0250*/  @!P3 SEL R15, R15, R10, !P0 ;  /* 0x0000000a0f0fb207 */ /* 0x000fe40004000000 */
[----:B------:R-:W-:Y:S02]  /*0260*/  LEA.HI.X.SX32 R5, R11, UR7, 0x1, P1 ;  /* 0x000000070b057c11 */ /* 0x000fe400088f0eff */
[----:B------:R-:W-:Y:S01]  /*0270*/  SEL R7, R0, 0x3, P0 ;  /* 0x0000000300077807 */ /* 0x000fe20000000000 */
[----:B------:R-:W-:Y:S04]  /*0280*/  STG.E desc[UR4][R2.64], R15 ;  /* 0x0000000f02007986 */ /* 0x000fe8000c101904 */
[----:B------:R-:W-:Y:S01]  /*0290*/  STG.E.U8 desc[UR4][R4.64], R7 ;  /* 0x0000000704007986 */ /* 0x000fe2000c101104 */
[----:B------:R-:W-:Y:S05]  /*02a0*/  EXIT ;  /* 0x000000000000794d */ /* 0x000fea0003800000 */
.L_x_0:
[----:B------:R-:W-:-:S00]  /*02b0*/  BRA `(.L_x_0) ;  /* 0xfffffffc00fc7947 */ /* 0x000fc0000383ffff */
[----:B------:R-:W-:-:S00]  /*02c0*/  NOP ;  /* 0x0000000000007918 */ /* 0x000fc00000000000 */
        /* <DEDUP_REMOVED lines=11> */
.L_x_1:


//--------------------- .nv.constant0.triton_poi_fused_max_pool2d_with_indices_48 --------------------------
	.section	.nv.constant0.triton_poi_fused_max_pool2d_with_indices_48,"a",@progbits
	.sectionflags	@""
	.align	4
.nv.constant0.triton_poi_fused_max_pool2d_with_indices_48:
	.zero		556
